//
// Generated by NVIDIA NVVM Compiler
//
// Compiler Build ID: CL-36424714
// Cuda compilation tools, release 13.0, V13.0.88
// Based on NVVM 20.0.0
//

.version 9.0
.target sm_100
.address_size 64

	// .globl	_Z4vaddPfS_S_i

.visible .entry _Z4vaddPfS_S_i(
	.param .u64 .ptr .align 1 _Z4vaddPfS_S_i_param_0,
	.param .u64 .ptr .align 1 _Z4vaddPfS_S_i_param_1,
	.param .u64 .ptr .align 1 _Z4vaddPfS_S_i_param_2,
	.param .u32 _Z4vaddPfS_S_i_param_3
)
{
	.reg .pred 	%p<2>;
	.reg .b32 	%r<6>;
	.reg .b32 	%f<4>;
	.reg .b64 	%rd<11>;

	ld.param.u64 	%rd1, [_Z4vaddPfS_S_i_param_0];
	ld.param.u64 	%rd2, [_Z4vaddPfS_S_i_param_1];
	ld.param.u64 	%rd3, [_Z4vaddPfS_S_i_param_2];
	ld.param.u32 	%r2, [_Z4vaddPfS_S_i_param_3];
	mov.u32 	%r3, %ntid.x;
	mov.u32 	%r4, %ctaid.x;
	mov.u32 	%r5, %tid.x;
	mad.lo.s32 	%r1, %r3, %r4, %r5;
	setp.ge.s32 	%p1, %r1, %r2;
	@%p1 bra 	$L__BB0_2;
	cvta.to.global.u64 	%rd4, %rd1;
	cvta.to.global.u64 	%rd5, %rd2;
	cvta.to.global.u64 	%rd6, %rd3;
	mul.wide.s32 	%rd7, %r1, 4;
	add.s64 	%rd8, %rd4, %rd7;
	ld.global.f32 	%f1, [%rd8];
	add.s64 	%rd9, %rd5, %rd7;
	ld.global.f32 	%f2, [%rd9];
	add.f32 	%f3, %f1, %f2;
	add.s64 	%rd10, %rd6, %rd7;
	st.global.f32 	[%rd10], %f3;
$L__BB0_2:
	ret;

}


// ===== COMPILED SASS (sm_100) =====

	.target	sm_100

	.elftype	@"ET_EXEC"


//--------------------- .note.nv.tkinfo           --------------------------
	.section	.note.nv.tkinfo,"",@"SHT_NOTE"
	.sectionflags	@"SHF_NOTE_NV_TKINFO"
	.tkinfo
        /*0018*/ 	.word	0x00000002
        /*0030*/ 	.string	""
        /*0030*/ 	.string	"ptxas"
        /*0030*/ 	.string	"Cuda compilation tools, release 13.0, V13.0.88"
        /*0030*/ 	.string	"Build cuda_13.0.r13.0/compiler.36424714_0"
        /*0030*/ 	.string	"-arch sm_100 -m 64 "



//--------------------- .note.nv.cuinfo           --------------------------
	.section	.note.nv.cuinfo,"",@"SHT_NOTE"
	.sectionflags	@"SHF_NOTE_NV_CUINFO"
        /*0018*/ 	.short	0x0002
        /*001a*/ 	.short	0x0064
        /*001c*/ 	.short	0x0082
	.zero		2


//--------------------- .nv.info                  --------------------------
	.section	.nv.info,"",@"SHT_CUDA_INFO"
	.align	4


	//----- nvinfo : EIATTR_REGCOUNT
	.align		4
        /*0000*/ 	.byte	0x04, 0x2f
        /*0002*/ 	.short	(.L_1 - .L_0)
	.align		4
.L_0:
        /*0004*/ 	.word	index@(_Z4vaddPfS_S_i)
        /*0008*/ 	.word	0x0000000c


	//----- nvinfo : EIATTR_FRAME_SIZE
	.align		4
.L_1:
        /*000c*/ 	.byte	0x04, 0x11
        /*000e*/ 	.short	(.L_3 - .L_2)
	.align		4
.L_2:
        /*0010*/ 	.word	index@(_Z4vaddPfS_S_i)
        /*0014*/ 	.word	0x00000000


	//----- nvinfo : EIATTR_MIN_STACK_SIZE
	.align		4
.L_3:
        /*0018*/ 	.byte	0x04, 0x12
        /*001a*/ 	.short	(.L_5 - .L_4)
	.align		4
.L_4:
        /*001c*/ 	.word	index@(_Z4vaddPfS_S_i)
        /*0020*/ 	.word	0x00000000
.L_5:


//--------------------- .nv.compat                --------------------------
	.section	.nv.compat,"",@"SHT_CUDA_COMPAT_INFO"
	.align	4
        /*0000*/ 	.byte	0x02, 0x09, 0x00, 0x00, 0x02, 0x02, 0x01, 0x00, 0x02, 0x05, 0x05, 0x00, 0x03, 0x07, 0x01, 0x01
        /*0010*/ 	.byte	0x02, 0x03, 0x00, 0x00, 0x02, 0x06, 0x01, 0x00, 0x04, 0x0b, 0x08, 0x00, 0x09, 0x00, 0x00, 0x00
        /*0020*/ 	.byte	0x00, 0x00, 0x00, 0x00


//--------------------- .nv.info._Z4vaddPfS_S_i   --------------------------
	.section	.nv.info._Z4vaddPfS_S_i,"",@"SHT_CUDA_INFO"
	.sectionflags	@""
	.align	4


	//----- nvinfo : EIATTR_CUDA_API_VERSION
	.align		4
        /*0000*/ 	.byte	0x04, 0x37
        /*0002*/ 	.short	(.L_7 - .L_6)
.L_6:
        /*0004*/ 	.word	0x00000082


	//----- nvinfo : EIATTR_KPARAM_INFO
	.align		4
.L_7:
        /*0008*/ 	.byte	0x04, 0x17
        /*000a*/ 	.short	(.L_9 - .L_8)
.L_8:
        /*000c*/ 	.word	0x00000000
        /*0010*/ 	.short	0x0003
        /*0012*/ 	.short	0x0018
        /*0014*/ 	.byte	0x00, 0xf0, 0x11, 0x00


	//----- nvinfo : EIATTR_KPARAM_INFO
	.align		4
.L_9:
        /*0018*/ 	.byte	0x04, 0x17
        /*001a*/ 	.short	(.L_11 - .L_10)
.L_10:
        /*001c*/ 	.word	0x00000000
        /*0020*/ 	.short	0x0002
        /*0022*/ 	.short	0x0010
        /*0024*/ 	.byte	0x00, 0xf5, 0x21, 0x00


	//----- nvinfo : EIATTR_KPARAM_INFO
	.align		4
.L_11:
        /*0028*/ 	.byte	0x04, 0x17
        /*002a*/ 	.short	(.L_13 - .L_12)
.L_12:
        /*002c*/ 	.word	0x00000000
        /*0030*/ 	.short	0x0001
        /*0032*/ 	.short	0x0008
        /*0034*/ 	.byte	0x00, 0xf5, 0x21, 0x00


	//----- nvinfo : EIATTR_KPARAM_INFO
	.align		4
.L_13:
        /*0038*/ 	.byte	0x04, 0x17
        /*003a*/ 	.short	(.L_15 - .L_14)
.L_14:
        /*003c*/ 	.word	0x00000000
        /*0040*/ 	.short	0x0000
        /*0042*/ 	.short	0x0000
        /*0044*/ 	.byte	0x00, 0xf5, 0x21, 0x00


	//----- nvinfo : EIATTR_SPARSE_MMA_MASK
	.align		4
.L_15:
        /*0048*/ 	.byte	0x03, 0x50
        /*004a*/ 	.short	0x0000


	//----- nvinfo : EIATTR_MAXREG_COUNT
	.align		4
        /*004c*/ 	.byte	0x03, 0x1b
        /*004e*/ 	.short	0x00ff


	//----- nvinfo : EIATTR_MERCURY_ISA_VERSION
	.align		4
        /*0050*/ 	.byte	0x03, 0x5f
        /*0052*/ 	.short	0x0101


	//----- nvinfo : EIATTR_VRC_CTA_INIT_COUNT
	.align		4
        /*0054*/ 	.byte	0x02, 0x4a
	.zero		1
	.zero		1


	//----- nvinfo : EIATTR_EXIT_INSTR_OFFSETS
	.align		4
        /*0058*/ 	.byte	0x04, 0x1c
        /*005a*/ 	.short	(.L_17 - .L_16)


	//   ....[0]....
.L_16:
        /*005c*/ 	.word	0x00000070


	//   ....[1]....
        /*0060*/ 	.word	0x00000130


	//----- nvinfo : EIATTR_CBANK_PARAM_SIZE
	.align		4
.L_17:
        /*0064*/ 	.byte	0x03, 0x19
        /*0066*/ 	.short	0x001c


	//----- nvinfo : EIATTR_PARAM_CBANK
	.align		4
        /*0068*/ 	.byte	0x04, 0x0a
        /*006a*/ 	.short	(.L_19 - .L_18)
	.align		4
.L_18:
        /*006c*/ 	.word	index@(.nv.constant0._Z4vaddPfS_S_i)
        /*0070*/ 	.short	0x0380
        /*0072*/ 	.short	0x001c


	//----- nvinfo : EIATTR_SW_WAR
	.align		4
.L_19:
        /*0074*/ 	.byte	0x04, 0x36
        /*0076*/ 	.short	(.L_21 - .L_20)
.L_20:
        /*0078*/ 	.word	0x00000008
.L_21:


//--------------------- .nv.callgraph             --------------------------
	.section	.nv.callgraph,"",@"SHT_CUDA_CALLGRAPH"
	.align	4
	.sectionentsize	8
	.align		4
        /*0000*/ 	.word	0x00000000
	.align		4
        /*0004*/ 	.word	0xffffffff
	.align		4
        /*0008*/ 	.word	0x00000000
	.align		4
        /*000c*/ 	.word	0xfffffffe
	.align		4
        /*0010*/ 	.word	0x00000000
	.align		4
        /*0014*/ 	.word	0xfffffffd
	.align		4
        /*0018*/ 	.word	0x00000000
	.align		4
        /*001c*/ 	.word	0xfffffffc


//--------------------- .text._Z4vaddPfS_S_i      --------------------------
	.section	.text._Z4vaddPfS_S_i,"ax",@progbits
	.align	128
        .global         _Z4vaddPfS_S_i
        .type           _Z4vaddPfS_S_i,@function
        .size           _Z4vaddPfS_S_i,(.L_x_1 - _Z4vaddPfS_S_i)
        .other          _Z4vaddPfS_S_i,@"STO_CUDA_ENTRY STV_DEFAULT"
_Z4vaddPfS_S_i:
.text._Z4vaddPfS_S_i:
[----:B------:R-:W-:Y:S01]  /*0000*/  LDC R1, c[0x0][0x37c] ;  /* 0x0000df00ff017b82 */ /* 0x000fe20000000800 */
[----:B------:R-:W0:Y:S01]  /*0010*/  S2R R9, SR_CTAID.X ;  /* 0x0000000000097919 */ /* 0x000e220000002500 */
[----:B------:R-:W0:Y:S01]  /*0020*/  LDCU UR4, c[0x0][0x360] ;  /* 0x00006c00ff0477ac */ /* 0x000e220008000800 */
[----:B------:R-:W0:Y:S01]  /*0030*/  S2R R0, SR_TID.X ;  /* 0x0000000000007919 */ /* 0x000e220000002100 */
[----:B------:R-:W1:Y:S01]  /*0040*/  LDCU UR5, c[0x0][0x398] ;  /* 0x00007300ff0577ac */ /* 0x000e620008000800 */
[----:B0-----:R-:W-:-:S05]  /*0050*/  IMAD R9, R9, UR4, R0 ;  /* 0x0000000409097c24 */ /* 0x001fca000f8e0200 */
[----:B-1----:R-:W-:-:S13]  /*0060*/  ISETP.GE.AND P0, PT, R9, UR5, PT ;  /* 0x0000000509007c0c */ /* 0x002fda000bf06270 */
[----:B------:R-:W-:Y:S05]  /*0070*/  @P0 EXIT ;  /* 0x000000000000094d */ /* 0x000fea0003800000 */
[----:B------:R-:W0:Y:S01]  /*0080*/  LDC.64 R2, c[0x0][0x380] ;  /* 0x0000e000ff027b82 */ /* 0x000e220000000a00 */
[----:B------:R-:W1:Y:S07]  /*0090*/  LDCU.64 UR4, c[0x0][0x358] ;  /* 0x00006b00ff0477ac */ /* 0x000e6e0008000a00 */
[----:B------:R-:W2:Y:S08]  /*00a0*/  LDC.64 R4, c[0x0][0x388] ;  /* 0x0000e200ff047b82 */ /* 0x000eb00000000a00 */
[----:B------:R-:W3:Y:S01]  /*00b0*/  LDC.64 R6, c[0x0][0x390] ;  /* 0x0000e400ff067b82 */ /* 0x000ee20000000a00 */
[----:B0-----:R-:W-:-:S06]  /*00c0*/  IMAD.WIDE R2, R9, 0x4, R2 ;  /* 0x0000000409027825 */ /* 0x001fcc00078e0202 */
[----:B-1----:R-:W4:Y:S01]  /*00d0*/  LDG.E R2, desc[UR4][R2.64] ;  /* 0x0000000402027981 */ /* 0x002f22000c1e1900 */
[----:B--2---:R-:W-:-:S06]  /*00e0*/  IMAD.WIDE R4, R9, 0x4, R4 ;  /* 0x0000000409047825 */ /* 0x004fcc00078e0204 */
[----:B------:R-:W4:Y:S01]  /*00f0*/  LDG.E R5, desc[UR4][R4.64] ;  /* 0x0000000404057981 */ /* 0x000f22000c1e1900 */
[----:B---3--:R-:W-:-:S04]  /*0100*/  IMAD.WIDE R6, R9, 0x4, R6 ;  /* 0x0000000409067825 */ /* 0x008fc800078e0206 */
[----:B----4-:R-:W-:-:S05]  /*0110*/  FADD R9, R2, R5 ;  /* 0x0000000502097221 */ /* 0x010fca0000000000 */
[----:B------:R-:W-:Y:S01]  /*0120*/  STG.E desc[UR4][R6.64], R9 ;  /* 0x0000000906007986 */ /* 0x000fe2000c101904 */
[----:B------:R-:W-:Y:S05]  /*0130*/  EXIT ;  /* 0x000000000000794d */ /* 0x000fea0003800000 */
.L_x_0:
[----:B------:R-:W-:-:S00]  /*0140*/  BRA `(.L_x_0) ;  /* 0xfffffffc00fc7947 */ /* 0x000fc0000383ffff */
[----:B------:R-:W-:-:S00]  /*0150*/  NOP ;  /* 0x0000000000007918 */ /* 0x000fc00000000000 */
        /* <DEDUP_REMOVED lines=10> */
.L_x_1:


//--------------------- .nv.shared.reserved.0     --------------------------
	.section	.nv.shared.reserved.0,"aw",@nobits
	.weak		__nv_reservedSMEM_offset_0_alias
	.size		__nv_reservedSMEM_offset_0_alias, 0, 64
	.other		__nv_reservedSMEM_offset_0_alias,@"STO_CUDA_RESERVED_SHARED STV_DEFAULT"
__nv_reservedSMEM_offset_0_alias:
	.zero		0
	.zero		64


//--------------------- .nv.constant0._Z4vaddPfS_S_i --------------------------
	.section	.nv.constant0._Z4vaddPfS_S_i,"a",@progbits
	.sectionflags	@""
	.align	4
.nv.constant0._Z4vaddPfS_S_i:
	.zero		924


//--------------------- SYMBOLS --------------------------

	.type		.nv.reservedSmem.offset0,@object
	.size		.nv.reservedSmem.offset0,0x4
